//
// Generated by NVIDIA NVVM Compiler
//
// Compiler Build ID: CL-36424714
// Cuda compilation tools, release 13.0, V13.0.88
// Based on NVVM 20.0.0
//

.version 9.0
.target sm_100
.address_size 64

	// .globl	_Z6vecAddIdEv9DevicePtrIKT_ES3_S0_IS1_Em

.visible .entry _Z6vecAddIdEv9DevicePtrIKT_ES3_S0_IS1_Em(
	.param .align 8 .b8 _Z6vecAddIdEv9DevicePtrIKT_ES3_S0_IS1_Em_param_0[8],
	.param .align 8 .b8 _Z6vecAddIdEv9DevicePtrIKT_ES3_S0_IS1_Em_param_1[8],
	.param .align 8 .b8 _Z6vecAddIdEv9DevicePtrIKT_ES3_S0_IS1_Em_param_2[8],
	.param .u64 _Z6vecAddIdEv9DevicePtrIKT_ES3_S0_IS1_Em_param_3
)
{
	.reg .pred 	%p<2>;
	.reg .b32 	%r<5>;
	.reg .b64 	%rd<13>;
	.reg .b64 	%fd<4>;

	ld.param.u64 	%rd4, [_Z6vecAddIdEv9DevicePtrIKT_ES3_S0_IS1_Em_param_2];
	ld.param.u64 	%rd3, [_Z6vecAddIdEv9DevicePtrIKT_ES3_S0_IS1_Em_param_1];
	ld.param.u64 	%rd2, [_Z6vecAddIdEv9DevicePtrIKT_ES3_S0_IS1_Em_param_0];
	ld.param.u64 	%rd5, [_Z6vecAddIdEv9DevicePtrIKT_ES3_S0_IS1_Em_param_3];
	mov.u32 	%r1, %ctaid.x;
	mov.u32 	%r2, %ntid.x;
	mov.u32 	%r3, %tid.x;
	mad.lo.s32 	%r4, %r1, %r2, %r3;
	cvt.s64.s32 	%rd1, %r4;
	setp.le.u64 	%p1, %rd5, %rd1;
	@%p1 bra 	$L__BB0_2;
	cvta.to.global.u64 	%rd6, %rd4;
	cvta.to.global.u64 	%rd7, %rd3;
	cvta.to.global.u64 	%rd8, %rd2;
	shl.b64 	%rd9, %rd1, 3;
	add.s64 	%rd10, %rd8, %rd9;
	ld.global.f64 	%fd1, [%rd10];
	add.s64 	%rd11, %rd7, %rd9;
	ld.global.f64 	%fd2, [%rd11];
	add.f64 	%fd3, %fd1, %fd2;
	add.s64 	%rd12, %rd6, %rd9;
	st.global.f64 	[%rd12], %fd3;
$L__BB0_2:
	ret;

}


// ===== COMPILED SASS (sm_100) =====

	.target	sm_100

	.elftype	@"ET_EXEC"


//--------------------- .note.nv.tkinfo           --------------------------
	.section	.note.nv.tkinfo,"",@"SHT_NOTE"
	.sectionflags	@"SHF_NOTE_NV_TKINFO"
	.tkinfo
        /*0018*/ 	.word	0x00000002
        /*0030*/ 	.string	""
        /*0030*/ 	.string	"ptxas"
        /*0030*/ 	.string	"Cuda compilation tools, release 13.0, V13.0.88"
        /*0030*/ 	.string	"Build cuda_13.0.r13.0/compiler.36424714_0"
        /*0030*/ 	.string	"-arch sm_100 -m 64 "



//--------------------- .note.nv.cuinfo           --------------------------
	.section	.note.nv.cuinfo,"",@"SHT_NOTE"
	.sectionflags	@"SHF_NOTE_NV_CUINFO"
        /*0018*/ 	.short	0x0002
        /*001a*/ 	.short	0x0064
        /*001c*/ 	.short	0x0082
	.zero		2


//--------------------- .nv.info                  --------------------------
	.section	.nv.info,"",@"SHT_CUDA_INFO"
	.align	4


	//----- nvinfo : EIATTR_REGCOUNT
	.align		4
        /*0000*/ 	.byte	0x04, 0x2f
        /*0002*/ 	.short	(.L_1 - .L_0)
	.align		4
.L_0:
        /*0004*/ 	.word	index@(_Z6vecAddIdEv9DevicePtrIKT_ES3_S0_IS1_Em)
        /*0008*/ 	.word	0x0000000c


	//----- nvinfo : EIATTR_FRAME_SIZE
	.align		4
.L_1:
        /*000c*/ 	.byte	0x04, 0x11
        /*000e*/ 	.short	(.L_3 - .L_2)
	.align		4
.L_2:
        /*0010*/ 	.word	index@(_Z6vecAddIdEv9DevicePtrIKT_ES3_S0_IS1_Em)
        /*0014*/ 	.word	0x00000000


	//----- nvinfo : EIATTR_MIN_STACK_SIZE
	.align		4
.L_3:
        /*0018*/ 	.byte	0x04, 0x12
        /*001a*/ 	.short	(.L_5 - .L_4)
	.align		4
.L_4:
        /*001c*/ 	.word	index@(_Z6vecAddIdEv9DevicePtrIKT_ES3_S0_IS1_Em)
        /*0020*/ 	.word	0x00000000
.L_5:


//--------------------- .nv.compat                --------------------------
	.section	.nv.compat,"",@"SHT_CUDA_COMPAT_INFO"
	.align	4
        /*0000*/ 	.byte	0x02, 0x09, 0x00, 0x00, 0x02, 0x02, 0x01, 0x00, 0x02, 0x05, 0x05, 0x00, 0x03, 0x07, 0x01, 0x01
        /*0010*/ 	.byte	0x02, 0x03, 0x00, 0x00, 0x02, 0x06, 0x01, 0x00, 0x04, 0x0b, 0x08, 0x00, 0x01, 0x00, 0x00, 0x00
        /*0020*/ 	.byte	0x00, 0x00, 0x00, 0x00


//--------------------- .nv.info._Z6vecAddIdEv9DevicePtrIKT_ES3_S0_IS1_Em --------------------------
	.section	.nv.info._Z6vecAddIdEv9DevicePtrIKT_ES3_S0_IS1_Em,"",@"SHT_CUDA_INFO"
	.sectionflags	@""
	.align	4


	//----- nvinfo : EIATTR_CUDA_API_VERSION
	.align		4
        /*0000*/ 	.byte	0x04, 0x37
        /*0002*/ 	.short	(.L_7 - .L_6)
.L_6:
        /*0004*/ 	.word	0x00000082


	//----- nvinfo : EIATTR_KPARAM_INFO
	.align		4
.L_7:
        /*0008*/ 	.byte	0x04, 0x17
        /*000a*/ 	.short	(.L_9 - .L_8)
.L_8:
        /*000c*/ 	.word	0x00000000
        /*0010*/ 	.short	0x0003
        /*0012*/ 	.short	0x0018
        /*0014*/ 	.byte	0x00, 0xf0, 0x21, 0x00


	//----- nvinfo : EIATTR_KPARAM_INFO
	.align		4
.L_9:
        /*0018*/ 	.byte	0x04, 0x17
        /*001a*/ 	.short	(.L_11 - .L_10)
.L_10:
        /*001c*/ 	.word	0x00000000
        /*0020*/ 	.short	0x0002
        /*0022*/ 	.short	0x0010
        /*0024*/ 	.byte	0x00, 0xf0, 0x21, 0x00


	//----- nvinfo : EIATTR_KPARAM_INFO
	.align		4
.L_11:
        /*0028*/ 	.byte	0x04, 0x17
        /*002a*/ 	.short	(.L_13 - .L_12)
.L_12:
        /*002c*/ 	.word	0x00000000
        /*0030*/ 	.short	0x0001
        /*0032*/ 	.short	0x0008
        /*0034*/ 	.byte	0x00, 0xf0, 0x21, 0x00


	//----- nvinfo : EIATTR_KPARAM_INFO
	.align		4
.L_13:
        /*0038*/ 	.byte	0x04, 0x17
        /*003a*/ 	.short	(.L_15 - .L_14)
.L_14:
        /*003c*/ 	.word	0x00000000
        /*0040*/ 	.short	0x0000
        /*0042*/ 	.short	0x0000
        /*0044*/ 	.byte	0x00, 0xf0, 0x21, 0x00


	//----- nvinfo : EIATTR_SPARSE_MMA_MASK
	.align		4
.L_15:
        /*0048*/ 	.byte	0x03, 0x50
        /*004a*/ 	.short	0x0000


	//----- nvinfo : EIATTR_MAXREG_COUNT
	.align		4
        /*004c*/ 	.byte	0x03, 0x1b
        /*004e*/ 	.short	0x00ff


	//----- nvinfo : EIATTR_MERCURY_ISA_VERSION
	.align		4
        /*0050*/ 	.byte	0x03, 0x5f
        /*0052*/ 	.short	0x0101


	//----- nvinfo : EIATTR_VRC_CTA_INIT_COUNT
	.align		4
        /*0054*/ 	.byte	0x02, 0x4a
	.zero		1
	.zero		1


	//----- nvinfo : EIATTR_EXIT_INSTR_OFFSETS
	.align		4
        /*0058*/ 	.byte	0x04, 0x1c
        /*005a*/ 	.short	(.L_17 - .L_16)


	//   ....[0]....
.L_16:
        /*005c*/ 	.word	0x00000090


	//   ....[1]....
        /*0060*/ 	.word	0x00000190


	//----- nvinfo : EIATTR_CBANK_PARAM_SIZE
	.align		4
.L_17:
        /*0064*/ 	.byte	0x03, 0x19
        /*0066*/ 	.short	0x0020


	//----- nvinfo : EIATTR_PARAM_CBANK
	.align		4
        /*0068*/ 	.byte	0x04, 0x0a
        /*006a*/ 	.short	(.L_19 - .L_18)
	.align		4
.L_18:
        /*006c*/ 	.word	index@(.nv.constant0._Z6vecAddIdEv9DevicePtrIKT_ES3_S0_IS1_Em)
        /*0070*/ 	.short	0x0380
        /*0072*/ 	.short	0x0020


	//----- nvinfo : EIATTR_SW_WAR
	.align		4
.L_19:
        /*0074*/ 	.byte	0x04, 0x36
        /*0076*/ 	.short	(.L_21 - .L_20)
.L_20:
        /*0078*/ 	.word	0x00000008
.L_21:


//--------------------- .nv.callgraph             --------------------------
	.section	.nv.callgraph,"",@"SHT_CUDA_CALLGRAPH"
	.align	4
	.sectionentsize	8
	.align		4
        /*0000*/ 	.word	0x00000000
	.align		4
        /*0004*/ 	.word	0xffffffff
	.align		4
        /*0008*/ 	.word	0x00000000
	.align		4
        /*000c*/ 	.word	0xfffffffe
	.align		4
        /*0010*/ 	.word	0x00000000
	.align		4
        /*0014*/ 	.word	0xfffffffd
	.align		4
        /*0018*/ 	.word	0x00000000
	.align		4
        /*001c*/ 	.word	0xfffffffc


//--------------------- .text._Z6vecAddIdEv9DevicePtrIKT_ES3_S0_IS1_Em --------------------------
	.section	.text._Z6vecAddIdEv9DevicePtrIKT_ES3_S0_IS1_Em,"ax",@progbits
	.align	128
        .global         _Z6vecAddIdEv9DevicePtrIKT_ES3_S0_IS1_Em
        .type           _Z6vecAddIdEv9DevicePtrIKT_ES3_S0_IS1_Em,@function
        .size           _Z6vecAddIdEv9DevicePtrIKT_ES3_S0_IS1_Em,(.L_x_1 - _Z6vecAddIdEv9DevicePtrIKT_ES3_S0_IS1_Em)
        .other          _Z6vecAddIdEv9DevicePtrIKT_ES3_S0_IS1_Em,@"STO_CUDA_ENTRY STV_DEFAULT"
_Z6vecAddIdEv9DevicePtrIKT_ES3_S0_IS1_Em:
.text._Z6vecAddIdEv9DevicePtrIKT_ES3_S0_IS1_Em:
[----:B------:R-:W-:Y:S01]  /*0000*/  LDC R1, c[0x0][0x37c] ;  /* 0x0000df00ff017b82 */ /* 0x000fe20000000800 */
[----:B------:R-:W0:Y:S07]  /*0010*/  S2R R3, SR_TID.X ;  /* 0x0000000000037919 */ /* 0x000e2e0000002100 */
[----:B------:R-:W0:Y:S01]  /*0020*/  S2UR UR4, SR_CTAID.X ;  /* 0x00000000000479c3 */ /* 0x000e220000002500 */
[----:B------:R-:W1:Y:S07]  /*0030*/  LDCU.64 UR6, c[0x0][0x398] ;  /* 0x00007300ff0677ac */ /* 0x000e6e0008000a00 */
[----:B------:R-:W0:Y:S02]  /*0040*/  LDC R0, c[0x0][0x360] ;  /* 0x0000d800ff007b82 */ /* 0x000e240000000800 */
[----:B0-----:R-:W-:-:S05]  /*0050*/  IMAD R0, R0, UR4, R3 ;  /* 0x0000000400007c24 */ /* 0x001fca000f8e0203 */
[----:B-1----:R-:W-:Y:S02]  /*0060*/  ISETP.GE.U32.AND P0, PT, R0, UR6, PT ;  /* 0x0000000600007c0c */ /* 0x002fe4000bf06070 */
[----:B------:R-:W-:-:S04]  /*0070*/  SHF.R.S32.HI R3, RZ, 0x1f, R0 ;  /* 0x0000001fff037819 */ /* 0x000fc80000011400 */
[----:B------:R-:W-:-:S13]  /*0080*/  ISETP.GE.U32.AND.EX P0, PT, R3, UR7, PT, P0 ;  /* 0x0000000703007c0c */ /* 0x000fda000bf06100 */
[----:B------:R-:W-:Y:S05]  /*0090*/  @P0 EXIT ;  /* 0x000000000000094d */ /* 0x000fea0003800000 */
[----:B------:R-:W0:Y:S01]  /*00a0*/  LDCU.128 UR8, c[0x0][0x380] ;  /* 0x00007000ff0877ac */ /* 0x000e220008000c00 */
[C---:B------:R-:W-:Y:S01]  /*00b0*/  IMAD.SHL.U32 R8, R0.reuse, 0x8, RZ ;  /* 0x0000000800087824 */ /* 0x040fe200078e00ff */
[----:B------:R-:W-:Y:S01]  /*00c0*/  SHF.L.U64.HI R0, R0, 0x3, R3 ;  /* 0x0000000300007819 */ /* 0x000fe20000010203 */
[----:B------:R-:W1:Y:S01]  /*00d0*/  LDCU.64 UR4, c[0x0][0x358] ;  /* 0x00006b00ff0477ac */ /* 0x000e620008000a00 */
[----:B------:R-:W2:Y:S02]  /*00e0*/  LDCU.64 UR6, c[0x0][0x390] ;  /* 0x00007200ff0677ac */ /* 0x000ea40008000a00 */
[C---:B0-----:R-:W-:Y:S02]  /*00f0*/  IADD3 R4, P1, PT, R8.reuse, UR10, RZ ;  /* 0x0000000a08047c10 */ /* 0x041fe4000ff3e0ff */
[----:B------:R-:W-:Y:S02]  /*0100*/  IADD3 R6, P0, PT, R8, UR8, RZ ;  /* 0x0000000808067c10 */ /* 0x000fe4000ff1e0ff */
[----:B------:R-:W-:-:S02]  /*0110*/  IADD3.X R5, PT, PT, R0, UR11, RZ, P1, !PT ;  /* 0x0000000b00057c10 */ /* 0x000fc40008ffe4ff */
[----:B------:R-:W-:-:S04]  /*0120*/  IADD3.X R7, PT, PT, R0, UR9, RZ, P0, !PT ;  /* 0x0000000900077c10 */ /* 0x000fc800087fe4ff */
[----:B-1----:R-:W3:Y:S04]  /*0130*/  LDG.E.64 R4, desc[UR4][R4.64] ;  /* 0x0000000404047981 */ /* 0x002ee8000c1e1b00 */
[----:B------:R-:W3:Y:S01]  /*0140*/  LDG.E.64 R2, desc[UR4][R6.64] ;  /* 0x0000000406027981 */ /* 0x000ee2000c1e1b00 */
[----:B--2---:R-:W-:-:S04]  /*0150*/  IADD3 R8, P0, PT, R8, UR6, RZ ;  /* 0x0000000608087c10 */ /* 0x004fc8000ff1e0ff */
[----:B------:R-:W-:Y:S01]  /*0160*/  IADD3.X R9, PT, PT, R0, UR7, RZ, P0, !PT ;  /* 0x0000000700097c10 */ /* 0x000fe200087fe4ff */
[----:B---3--:R-:W-:-:S07]  /*0170*/  DADD R2, R2, R4 ;  /* 0x0000000002027229 */ /* 0x008fce0000000004 */
[----:B------:R-:W-:Y:S01]  /*0180*/  STG.E.64 desc[UR4][R8.64], R2 ;  /* 0x0000000208007986 */ /* 0x000fe2000c101b04 */
[----:B------:R-:W-:Y:S05]  /*0190*/  EXIT ;  /* 0x000000000000794d */ /* 0x000fea0003800000 */
.L_x_0:
[----:B------:R-:W-:-:S00]  /*01a0*/  BRA `(.L_x_0) ;  /* 0xfffffffc00fc7947 */ /* 0x000fc0000383ffff */
[----:B------:R-:W-:-:S00]  /*01b0*/  NOP ;  /* 0x0000000000007918 */ /* 0x000fc00000000000 */
        /* <DEDUP_REMOVED lines=12> */
.L_x_1:


//--------------------- .nv.shared.reserved.0     --------------------------
	.section	.nv.shared.reserved.0,"aw",@nobits
	.weak		__nv_reservedSMEM_offset_0_alias
	.size		__nv_reservedSMEM_offset_0_alias, 0, 64
	.other		__nv_reservedSMEM_offset_0_alias,@"STO_CUDA_RESERVED_SHARED STV_DEFAULT"
__nv_reservedSMEM_offset_0_alias:
	.zero		0
	.zero		64


//--------------------- .nv.constant0._Z6vecAddIdEv9DevicePtrIKT_ES3_S0_IS1_Em --------------------------
	.section	.nv.constant0._Z6vecAddIdEv9DevicePtrIKT_ES3_S0_IS1_Em,"a",@progbits
	.sectionflags	@""
	.align	4
.nv.constant0._Z6vecAddIdEv9DevicePtrIKT_ES3_S0_IS1_Em:
	.zero		928


//--------------------- SYMBOLS --------------------------

	.type		.nv.reservedSmem.offset0,@object
	.size		.nv.reservedSmem.offset0,0x4
